//
// Generated by NVIDIA NVVM Compiler
//
// Compiler Build ID: CL-36424714
// Cuda compilation tools, release 13.0, V13.0.88
// Based on NVVM 20.0.0
//

.version 9.0
.target sm_100
.address_size 64

	// .globl	_Z18MatrixMulRowKernelPfS_S_i

.visible .entry _Z18MatrixMulRowKernelPfS_S_i(
	.param .u64 .ptr .align 1 _Z18MatrixMulRowKernelPfS_S_i_param_0,
	.param .u64 .ptr .align 1 _Z18MatrixMulRowKernelPfS_S_i_param_1,
	.param .u64 .ptr .align 1 _Z18MatrixMulRowKernelPfS_S_i_param_2,
	.param .u32 _Z18MatrixMulRowKernelPfS_S_i_param_3
)
{
	.reg .pred 	%p<13>;
	.reg .b32 	%r<80>;
	.reg .b32 	%f<67>;
	.reg .b64 	%rd<48>;

	ld.param.u64 	%rd4, [_Z18MatrixMulRowKernelPfS_S_i_param_0];
	ld.param.u64 	%rd5, [_Z18MatrixMulRowKernelPfS_S_i_param_1];
	ld.param.u32 	%r44, [_Z18MatrixMulRowKernelPfS_S_i_param_3];
	cvta.to.global.u64 	%rd1, %rd5;
	cvta.to.global.u64 	%rd2, %rd4;
	mov.u32 	%r45, %ctaid.x;
	mov.u32 	%r46, %ntid.x;
	mov.u32 	%r47, %tid.x;
	mad.lo.s32 	%r1, %r45, %r46, %r47;
	setp.ge.s32 	%p1, %r1, %r44;
	setp.lt.s32 	%p2, %r44, 1;
	or.pred  	%p3, %p1, %p2;
	@%p3 bra 	$L__BB0_14;
	mul.lo.s32 	%r2, %r44, %r1;
	add.s32 	%r3, %r44, -1;
	and.b32  	%r4, %r44, 7;
	and.b32  	%r5, %r44, 2147483640;
	neg.s32 	%r6, %r5;
	shl.b32 	%r7, %r44, 3;
	mul.lo.s32 	%r8, %r44, 3;
	mul.lo.s32 	%r9, %r44, 7;
	mov.b32 	%r66, 0;
$L__BB0_2:
	setp.lt.u32 	%p4, %r3, 7;
	mov.f32 	%f66, 0f00000000;
	mov.b32 	%r78, 0;
	@%p4 bra 	$L__BB0_5;
	add.s32 	%r75, %r44, %r66;
	shl.b32 	%r50, %r44, 1;
	add.s32 	%r74, %r50, %r66;
	add.s32 	%r73, %r8, %r66;
	shl.b32 	%r51, %r44, 2;
	add.s32 	%r72, %r51, %r66;
	mad.lo.s32 	%r71, %r44, 5, %r66;
	mad.lo.s32 	%r70, %r44, 6, %r66;
	add.s32 	%r69, %r9, %r66;
	mov.f32 	%f66, 0f00000000;
	mov.u32 	%r67, %r2;
	mov.u32 	%r68, %r66;
	mov.u32 	%r76, %r6;
$L__BB0_4:
	.pragma "nounroll";
	mul.wide.s32 	%rd6, %r67, 4;
	add.s64 	%rd7, %rd2, %rd6;
	ld.global.f32 	%f16, [%rd7];
	mul.wide.u32 	%rd8, %r68, 4;
	add.s64 	%rd9, %rd1, %rd8;
	ld.global.f32 	%f17, [%rd9];
	fma.rn.f32 	%f18, %f16, %f17, %f66;
	ld.global.f32 	%f19, [%rd7+4];
	mul.wide.u32 	%rd10, %r75, 4;
	add.s64 	%rd11, %rd1, %rd10;
	ld.global.f32 	%f20, [%rd11];
	fma.rn.f32 	%f21, %f19, %f20, %f18;
	ld.global.f32 	%f22, [%rd7+8];
	mul.wide.u32 	%rd12, %r74, 4;
	add.s64 	%rd13, %rd1, %rd12;
	ld.global.f32 	%f23, [%rd13];
	fma.rn.f32 	%f24, %f22, %f23, %f21;
	ld.global.f32 	%f25, [%rd7+12];
	mul.wide.u32 	%rd14, %r73, 4;
	add.s64 	%rd15, %rd1, %rd14;
	ld.global.f32 	%f26, [%rd15];
	fma.rn.f32 	%f27, %f25, %f26, %f24;
	ld.global.f32 	%f28, [%rd7+16];
	mul.wide.u32 	%rd16, %r72, 4;
	add.s64 	%rd17, %rd1, %rd16;
	ld.global.f32 	%f29, [%rd17];
	fma.rn.f32 	%f30, %f28, %f29, %f27;
	ld.global.f32 	%f31, [%rd7+20];
	mul.wide.u32 	%rd18, %r71, 4;
	add.s64 	%rd19, %rd1, %rd18;
	ld.global.f32 	%f32, [%rd19];
	fma.rn.f32 	%f33, %f31, %f32, %f30;
	ld.global.f32 	%f34, [%rd7+24];
	mul.wide.u32 	%rd20, %r70, 4;
	add.s64 	%rd21, %rd1, %rd20;
	ld.global.f32 	%f35, [%rd21];
	fma.rn.f32 	%f36, %f34, %f35, %f33;
	ld.global.f32 	%f37, [%rd7+28];
	mul.wide.u32 	%rd22, %r69, 4;
	add.s64 	%rd23, %rd1, %rd22;
	ld.global.f32 	%f38, [%rd23];
	fma.rn.f32 	%f66, %f37, %f38, %f36;
	add.s32 	%r76, %r76, 8;
	add.s32 	%r75, %r75, %r7;
	add.s32 	%r74, %r74, %r7;
	add.s32 	%r73, %r73, %r7;
	add.s32 	%r72, %r72, %r7;
	add.s32 	%r71, %r71, %r7;
	add.s32 	%r70, %r70, %r7;
	add.s32 	%r69, %r69, %r7;
	add.s32 	%r68, %r68, %r7;
	add.s32 	%r67, %r67, 8;
	setp.ne.s32 	%p5, %r76, 0;
	mov.u32 	%r78, %r5;
	@%p5 bra 	$L__BB0_4;
$L__BB0_5:
	setp.eq.s32 	%p6, %r4, 0;
	@%p6 bra 	$L__BB0_13;
	add.s32 	%r52, %r4, -1;
	setp.lt.u32 	%p7, %r52, 3;
	@%p7 bra 	$L__BB0_8;
	add.s32 	%r53, %r78, %r2;
	mul.wide.s32 	%rd24, %r53, 4;
	add.s64 	%rd25, %rd2, %rd24;
	ld.global.f32 	%f40, [%rd25];
	mad.lo.s32 	%r54, %r78, %r44, %r66;
	mul.wide.u32 	%rd26, %r54, 4;
	add.s64 	%rd27, %rd1, %rd26;
	ld.global.f32 	%f41, [%rd27];
	fma.rn.f32 	%f42, %f40, %f41, %f66;
	ld.global.f32 	%f43, [%rd25+4];
	add.s32 	%r55, %r54, %r44;
	mul.wide.u32 	%rd28, %r55, 4;
	add.s64 	%rd29, %rd1, %rd28;
	ld.global.f32 	%f44, [%rd29];
	fma.rn.f32 	%f45, %f43, %f44, %f42;
	ld.global.f32 	%f46, [%rd25+8];
	add.s32 	%r56, %r55, %r44;
	mul.wide.u32 	%rd30, %r56, 4;
	add.s64 	%rd31, %rd1, %rd30;
	ld.global.f32 	%f47, [%rd31];
	fma.rn.f32 	%f48, %f46, %f47, %f45;
	ld.global.f32 	%f49, [%rd25+12];
	add.s32 	%r57, %r56, %r44;
	mul.wide.u32 	%rd32, %r57, 4;
	add.s64 	%rd33, %rd1, %rd32;
	ld.global.f32 	%f50, [%rd33];
	fma.rn.f32 	%f66, %f49, %f50, %f48;
	add.s32 	%r78, %r78, 4;
$L__BB0_8:
	and.b32  	%r58, %r44, 3;
	setp.eq.s32 	%p8, %r58, 0;
	@%p8 bra 	$L__BB0_13;
	setp.eq.s32 	%p9, %r58, 1;
	@%p9 bra 	$L__BB0_11;
	add.s32 	%r59, %r78, %r2;
	mul.wide.s32 	%rd34, %r59, 4;
	add.s64 	%rd35, %rd2, %rd34;
	ld.global.f32 	%f52, [%rd35];
	mad.lo.s32 	%r60, %r78, %r44, %r66;
	mul.wide.u32 	%rd36, %r60, 4;
	add.s64 	%rd37, %rd1, %rd36;
	ld.global.f32 	%f53, [%rd37];
	fma.rn.f32 	%f54, %f52, %f53, %f66;
	ld.global.f32 	%f55, [%rd35+4];
	add.s32 	%r61, %r60, %r44;
	mul.wide.u32 	%rd38, %r61, 4;
	add.s64 	%rd39, %rd1, %rd38;
	ld.global.f32 	%f56, [%rd39];
	fma.rn.f32 	%f66, %f55, %f56, %f54;
	add.s32 	%r78, %r78, 2;
$L__BB0_11:
	and.b32  	%r62, %r44, 1;
	setp.eq.b32 	%p10, %r62, 1;
	not.pred 	%p11, %p10;
	@%p11 bra 	$L__BB0_13;
	add.s32 	%r63, %r78, %r2;
	mul.wide.s32 	%rd40, %r63, 4;
	add.s64 	%rd41, %rd2, %rd40;
	ld.global.f32 	%f57, [%rd41];
	mad.lo.s32 	%r64, %r78, %r44, %r66;
	mul.wide.u32 	%rd42, %r64, 4;
	add.s64 	%rd43, %rd1, %rd42;
	ld.global.f32 	%f58, [%rd43];
	fma.rn.f32 	%f66, %f57, %f58, %f66;
$L__BB0_13:
	ld.param.u64 	%rd47, [_Z18MatrixMulRowKernelPfS_S_i_param_2];
	add.s32 	%r65, %r66, %r2;
	cvta.to.global.u64 	%rd44, %rd47;
	mul.wide.s32 	%rd45, %r65, 4;
	add.s64 	%rd46, %rd44, %rd45;
	st.global.f32 	[%rd46], %f66;
	add.s32 	%r66, %r66, 1;
	setp.ne.s32 	%p12, %r66, %r44;
	@%p12 bra 	$L__BB0_2;
$L__BB0_14:
	ret;

}
	// .globl	_Z21MatrixMulColumnKernelPfS_S_i
.visible .entry _Z21MatrixMulColumnKernelPfS_S_i(
	.param .u64 .ptr .align 1 _Z21MatrixMulColumnKernelPfS_S_i_param_0,
	.param .u64 .ptr .align 1 _Z21MatrixMulColumnKernelPfS_S_i_param_1,
	.param .u64 .ptr .align 1 _Z21MatrixMulColumnKernelPfS_S_i_param_2,
	.param .u32 _Z21MatrixMulColumnKernelPfS_S_i_param_3
)
{
	.reg .pred 	%p<12>;
	.reg .b32 	%r<44>;
	.reg .b32 	%f<67>;
	.reg .b64 	%rd<49>;

	ld.param.u64 	%rd5, [_Z21MatrixMulColumnKernelPfS_S_i_param_0];
	ld.param.u64 	%rd6, [_Z21MatrixMulColumnKernelPfS_S_i_param_1];
	ld.param.u64 	%rd4, [_Z21MatrixMulColumnKernelPfS_S_i_param_2];
	ld.param.u32 	%r24, [_Z21MatrixMulColumnKernelPfS_S_i_param_3];
	cvta.to.global.u64 	%rd1, %rd6;
	cvta.to.global.u64 	%rd2, %rd5;
	mov.u32 	%r25, %ctaid.x;
	mov.u32 	%r26, %ntid.x;
	mov.u32 	%r27, %tid.x;
	mad.lo.s32 	%r1, %r25, %r26, %r27;
	setp.ge.s32 	%p1, %r1, %r24;
	setp.lt.s32 	%p2, %r24, 1;
	or.pred  	%p3, %p1, %p2;
	@%p3 bra 	$L__BB1_14;
	add.s32 	%r2, %r24, -1;
	and.b32  	%r3, %r24, 7;
	add.s32 	%r4, %r3, -1;
	and.b32  	%r5, %r24, 3;
	and.b32  	%r6, %r24, 2147483640;
	and.b32  	%r7, %r24, 1;
	neg.s32 	%r8, %r6;
	shl.b32 	%r9, %r24, 3;
	cvta.to.global.u64 	%rd3, %rd4;
	mov.b32 	%r37, 0;
	mul.wide.u32 	%rd41, %r24, 4;
$L__BB1_2:
	setp.lt.u32 	%p4, %r2, 7;
	mul.lo.s32 	%r11, %r37, %r24;
	mov.f32 	%f66, 0f00000000;
	mov.b32 	%r42, 0;
	@%p4 bra 	$L__BB1_5;
	mov.f32 	%f66, 0f00000000;
	mov.u32 	%r38, %r11;
	mov.u32 	%r39, %r1;
	mov.u32 	%r40, %r8;
$L__BB1_4:
	.pragma "nounroll";
	mul.wide.u32 	%rd7, %r38, 4;
	add.s64 	%rd8, %rd2, %rd7;
	ld.global.f32 	%f16, [%rd8];
	mul.wide.s32 	%rd9, %r39, 4;
	add.s64 	%rd10, %rd1, %rd9;
	ld.global.f32 	%f17, [%rd10];
	fma.rn.f32 	%f18, %f16, %f17, %f66;
	ld.global.f32 	%f19, [%rd8+4];
	mul.wide.u32 	%rd11, %r24, 4;
	add.s64 	%rd12, %rd10, %rd11;
	ld.global.f32 	%f20, [%rd12];
	fma.rn.f32 	%f21, %f19, %f20, %f18;
	ld.global.f32 	%f22, [%rd8+8];
	add.s64 	%rd13, %rd12, %rd11;
	ld.global.f32 	%f23, [%rd13];
	fma.rn.f32 	%f24, %f22, %f23, %f21;
	ld.global.f32 	%f25, [%rd8+12];
	add.s64 	%rd14, %rd13, %rd11;
	ld.global.f32 	%f26, [%rd14];
	fma.rn.f32 	%f27, %f25, %f26, %f24;
	ld.global.f32 	%f28, [%rd8+16];
	add.s64 	%rd15, %rd14, %rd11;
	ld.global.f32 	%f29, [%rd15];
	fma.rn.f32 	%f30, %f28, %f29, %f27;
	ld.global.f32 	%f31, [%rd8+20];
	add.s64 	%rd16, %rd15, %rd11;
	ld.global.f32 	%f32, [%rd16];
	fma.rn.f32 	%f33, %f31, %f32, %f30;
	ld.global.f32 	%f34, [%rd8+24];
	add.s64 	%rd17, %rd16, %rd11;
	ld.global.f32 	%f35, [%rd17];
	fma.rn.f32 	%f36, %f34, %f35, %f33;
	ld.global.f32 	%f37, [%rd8+28];
	add.s64 	%rd18, %rd17, %rd11;
	ld.global.f32 	%f38, [%rd18];
	fma.rn.f32 	%f66, %f37, %f38, %f36;
	add.s32 	%r40, %r40, 8;
	add.s32 	%r39, %r39, %r9;
	add.s32 	%r38, %r38, 8;
	setp.ne.s32 	%p5, %r40, 0;
	mov.u32 	%r42, %r6;
	@%p5 bra 	$L__BB1_4;
$L__BB1_5:
	setp.eq.s32 	%p6, %r3, 0;
	@%p6 bra 	$L__BB1_13;
	setp.lt.u32 	%p7, %r4, 3;
	@%p7 bra 	$L__BB1_8;
	add.s32 	%r30, %r42, %r11;
	mul.wide.u32 	%rd19, %r30, 4;
	add.s64 	%rd20, %rd2, %rd19;
	ld.global.f32 	%f40, [%rd20];
	mad.lo.s32 	%r31, %r42, %r24, %r1;
	mul.wide.s32 	%rd21, %r31, 4;
	add.s64 	%rd22, %rd1, %rd21;
	ld.global.f32 	%f41, [%rd22];
	fma.rn.f32 	%f42, %f40, %f41, %f66;
	cvt.u64.u32 	%rd23, %r11;
	cvt.u64.u32 	%rd24, %r42;
	add.s64 	%rd25, %rd24, %rd23;
	shl.b64 	%rd26, %rd25, 2;
	add.s64 	%rd27, %rd2, %rd26;
	ld.global.f32 	%f43, [%rd27+4];
	add.s64 	%rd29, %rd22, %rd41;
	ld.global.f32 	%f44, [%rd29];
	fma.rn.f32 	%f45, %f43, %f44, %f42;
	ld.global.f32 	%f46, [%rd27+8];
	add.s64 	%rd30, %rd29, %rd41;
	ld.global.f32 	%f47, [%rd30];
	fma.rn.f32 	%f48, %f46, %f47, %f45;
	ld.global.f32 	%f49, [%rd27+12];
	add.s64 	%rd31, %rd30, %rd41;
	ld.global.f32 	%f50, [%rd31];
	fma.rn.f32 	%f66, %f49, %f50, %f48;
	add.s32 	%r42, %r42, 4;
$L__BB1_8:
	setp.eq.s32 	%p8, %r5, 0;
	@%p8 bra 	$L__BB1_13;
	setp.eq.s32 	%p9, %r5, 1;
	@%p9 bra 	$L__BB1_11;
	add.s32 	%r32, %r42, %r11;
	mul.wide.u32 	%rd32, %r32, 4;
	add.s64 	%rd33, %rd2, %rd32;
	ld.global.f32 	%f52, [%rd33];
	mad.lo.s32 	%r33, %r42, %r24, %r1;
	mul.wide.s32 	%rd34, %r33, 4;
	add.s64 	%rd35, %rd1, %rd34;
	ld.global.f32 	%f53, [%rd35];
	fma.rn.f32 	%f54, %f52, %f53, %f66;
	cvt.u64.u32 	%rd36, %r11;
	cvt.u64.u32 	%rd37, %r42;
	add.s64 	%rd38, %rd37, %rd36;
	shl.b64 	%rd39, %rd38, 2;
	add.s64 	%rd40, %rd2, %rd39;
	ld.global.f32 	%f55, [%rd40+4];
	add.s64 	%rd42, %rd35, %rd41;
	ld.global.f32 	%f56, [%rd42];
	fma.rn.f32 	%f66, %f55, %f56, %f54;
	add.s32 	%r42, %r42, 2;
$L__BB1_11:
	setp.eq.s32 	%p10, %r7, 0;
	@%p10 bra 	$L__BB1_13;
	add.s32 	%r34, %r42, %r11;
	mul.wide.u32 	%rd43, %r34, 4;
	add.s64 	%rd44, %rd2, %rd43;
	ld.global.f32 	%f57, [%rd44];
	mad.lo.s32 	%r35, %r42, %r24, %r1;
	mul.wide.s32 	%rd45, %r35, 4;
	add.s64 	%rd46, %rd1, %rd45;
	ld.global.f32 	%f58, [%rd46];
	fma.rn.f32 	%f66, %f57, %f58, %f66;
$L__BB1_13:
	add.s32 	%r36, %r11, %r1;
	mul.wide.s32 	%rd47, %r36, 4;
	add.s64 	%rd48, %rd3, %rd47;
	st.global.f32 	[%rd48], %f66;
	add.s32 	%r37, %r37, 1;
	setp.ne.s32 	%p11, %r37, %r24;
	@%p11 bra 	$L__BB1_2;
$L__BB1_14:
	ret;

}


// ===== COMPILED SASS (sm_100) =====

	.target	sm_100

	.elftype	@"ET_EXEC"


//--------------------- .note.nv.tkinfo           --------------------------
	.section	.note.nv.tkinfo,"",@"SHT_NOTE"
	.sectionflags	@"SHF_NOTE_NV_TKINFO"
	.tkinfo
        /*0018*/ 	.word	0x00000002
        /*0030*/ 	.string	""
        /*0030*/ 	.string	"ptxas"
        /*0030*/ 	.string	"Cuda compilation tools, release 13.0, V13.0.88"
        /*0030*/ 	.string	"Build cuda_13.0.r13.0/compiler.36424714_0"
        /*0030*/ 	.string	"-arch sm_100 -m 64 "



//--------------------- .note.nv.cuinfo           --------------------------
	.section	.note.nv.cuinfo,"",@"SHT_NOTE"
	.sectionflags	@"SHF_NOTE_NV_CUINFO"
        /*0018*/ 	.short	0x0002
        /*001a*/ 	.short	0x0064
        /*001c*/ 	.short	0x0082
	.zero		2


//--------------------- .nv.info                  --------------------------
	.section	.nv.info,"",@"SHT_CUDA_INFO"
	.align	4


	//----- nvinfo : EIATTR_REGCOUNT
	.align		4
        /*0000*/ 	.byte	0x04, 0x2f
        /*0002*/ 	.short	(.L_1 - .L_0)
	.align		4
.L_0:
        /*0004*/ 	.word	index@(_Z18MatrixMulRowKernelPfS_S_i)
        /*0008*/ 	.word	0x00000020


	//----- nvinfo : EIATTR_FRAME_SIZE
	.align		4
.L_1:
        /*000c*/ 	.byte	0x04, 0x11
        /*000e*/ 	.short	(.L_3 - .L_2)
	.align		4
.L_2:
        /*0010*/ 	.word	index@(_Z18MatrixMulRowKernelPfS_S_i)
        /*0014*/ 	.word	0x00000000


	//----- nvinfo : EIATTR_REGCOUNT
	.align		4
.L_3:
        /*0018*/ 	.byte	0x04, 0x2f
        /*001a*/ 	.short	(.L_5 - .L_4)
	.align		4
.L_4:
        /*001c*/ 	.word	index@(_Z21MatrixMulColumnKernelPfS_S_i)
        /*0020*/ 	.word	0x00000020


	//----- nvinfo : EIATTR_FRAME_SIZE
	.align		4
.L_5:
        /*0024*/ 	.byte	0x04, 0x11
        /*0026*/ 	.short	(.L_7 - .L_6)
	.align		4
.L_6:
        /*0028*/ 	.word	index@(_Z21MatrixMulColumnKernelPfS_S_i)
        /*002c*/ 	.word	0x00000000


	//----- nvinfo : EIATTR_MIN_STACK_SIZE
	.align		4
.L_7:
        /*0030*/ 	.byte	0x04, 0x12
        /*0032*/ 	.short	(.L_9 - .L_8)
	.align		4
.L_8:
        /*0034*/ 	.word	index@(_Z21MatrixMulColumnKernelPfS_S_i)
        /*0038*/ 	.word	0x00000000


	//----- nvinfo : EIATTR_MIN_STACK_SIZE
	.align		4
.L_9:
        /*003c*/ 	.byte	0x04, 0x12
        /*003e*/ 	.short	(.L_11 - .L_10)
	.align		4
.L_10:
        /*0040*/ 	.word	index@(_Z18MatrixMulRowKernelPfS_S_i)
        /*0044*/ 	.word	0x00000000
.L_11:


//--------------------- .nv.compat                --------------------------
	.section	.nv.compat,"",@"SHT_CUDA_COMPAT_INFO"
	.align	4
        /*0000*/ 	.byte	0x02, 0x09, 0x00, 0x00, 0x02, 0x02, 0x01, 0x00, 0x02, 0x05, 0x05, 0x00, 0x03, 0x07, 0x01, 0x01
        /*0010*/ 	.byte	0x02, 0x03, 0x00, 0x00, 0x02, 0x06, 0x01, 0x00, 0x04, 0x0b, 0x08, 0x00, 0x09, 0x00, 0x00, 0x00
        /*0020*/ 	.byte	0x00, 0x00, 0x00, 0x00


//--------------------- .nv.info._Z21MatrixMulColumnKernelPfS_S_i --------------------------
	.section	.nv.info._Z21MatrixMulColumnKernelPfS_S_i,"",@"SHT_CUDA_INFO"
	.sectionflags	@""
	.align	4


	//----- nvinfo : EIATTR_CUDA_API_VERSION
	.align		4
        /*0000*/ 	.byte	0x04, 0x37
        /*0002*/ 	.short	(.L_13 - .L_12)
.L_12:
        /*0004*/ 	.word	0x00000082


	//----- nvinfo : EIATTR_KPARAM_INFO
	.align		4
.L_13:
        /*0008*/ 	.byte	0x04, 0x17
        /*000a*/ 	.short	(.L_15 - .L_14)
.L_14:
        /*000c*/ 	.word	0x00000000
        /*0010*/ 	.short	0x0003
        /*0012*/ 	.short	0x0018
        /*0014*/ 	.byte	0x00, 0xf0, 0x11, 0x00


	//----- nvinfo : EIATTR_KPARAM_INFO
	.align		4
.L_15:
        /*0018*/ 	.byte	0x04, 0x17
        /*001a*/ 	.short	(.L_17 - .L_16)
.L_16:
        /*001c*/ 	.word	0x00000000
        /*0020*/ 	.short	0x0002
        /*0022*/ 	.short	0x0010
        /*0024*/ 	.byte	0x00, 0xf5, 0x21, 0x00


	//----- nvinfo : EIATTR_KPARAM_INFO
	.align		4
.L_17:
        /*0028*/ 	.byte	0x04, 0x17
        /*002a*/ 	.short	(.L_19 - .L_18)
.L_18:
        /*002c*/ 	.word	0x00000000
        /*0030*/ 	.short	0x0001
        /*0032*/ 	.short	0x0008
        /*0034*/ 	.byte	0x00, 0xf5, 0x21, 0x00


	//----- nvinfo : EIATTR_KPARAM_INFO
	.align		4
.L_19:
        /*0038*/ 	.byte	0x04, 0x17
        /*003a*/ 	.short	(.L_21 - .L_20)
.L_20:
        /*003c*/ 	.word	0x00000000
        /*0040*/ 	.short	0x0000
        /*0042*/ 	.short	0x0000
        /*0044*/ 	.byte	0x00, 0xf5, 0x21, 0x00


	//----- nvinfo : EIATTR_SPARSE_MMA_MASK
	.align		4
.L_21:
        /*0048*/ 	.byte	0x03, 0x50
        /*004a*/ 	.short	0x0000


	//----- nvinfo : EIATTR_MAXREG_COUNT
	.align		4
        /*004c*/ 	.byte	0x03, 0x1b
        /*004e*/ 	.short	0x00ff


	//----- nvinfo : EIATTR_MERCURY_ISA_VERSION
	.align		4
        /*0050*/ 	.byte	0x03, 0x5f
        /*0052*/ 	.short	0x0101


	//----- nvinfo : EIATTR_VRC_CTA_INIT_COUNT
	.align		4
        /*0054*/ 	.byte	0x02, 0x4a
	.zero		1
	.zero		1


	//----- nvinfo : EIATTR_EXIT_INSTR_OFFSETS
	.align		4
        /*0058*/ 	.byte	0x04, 0x1c
        /*005a*/ 	.short	(.L_23 - .L_22)


	//   ....[0]....
.L_22:
        /*005c*/ 	.word	0x00000080


	//   ....[1]....
        /*0060*/ 	.word	0x000008a0


	//----- nvinfo : EIATTR_CBANK_PARAM_SIZE
	.align		4
.L_23:
        /*0064*/ 	.byte	0x03, 0x19
        /*0066*/ 	.short	0x001c


	//----- nvinfo : EIATTR_PARAM_CBANK
	.align		4
        /*0068*/ 	.byte	0x04, 0x0a
        /*006a*/ 	.short	(.L_25 - .L_24)
	.align		4
.L_24:
        /*006c*/ 	.word	index@(.nv.constant0._Z21MatrixMulColumnKernelPfS_S_i)
        /*0070*/ 	.short	0x0380
        /*0072*/ 	.short	0x001c


	//----- nvinfo : EIATTR_SW_WAR
	.align		4
.L_25:
        /*0074*/ 	.byte	0x04, 0x36
        /*0076*/ 	.short	(.L_27 - .L_26)
.L_26:
        /*0078*/ 	.word	0x00000008
.L_27:


//--------------------- .nv.info._Z18MatrixMulRowKernelPfS_S_i --------------------------
	.section	.nv.info._Z18MatrixMulRowKernelPfS_S_i,"",@"SHT_CUDA_INFO"
	.sectionflags	@""
	.align	4


	//----- nvinfo : EIATTR_CUDA_API_VERSION
	.align		4
        /*0000*/ 	.byte	0x04, 0x37
        /*0002*/ 	.short	(.L_29 - .L_28)
.L_28:
        /*0004*/ 	.word	0x00000082


	//----- nvinfo : EIATTR_KPARAM_INFO
	.align		4
.L_29:
        /*0008*/ 	.byte	0x04, 0x17
        /*000a*/ 	.short	(.L_31 - .L_30)
.L_30:
        /*000c*/ 	.word	0x00000000
        /*0010*/ 	.short	0x0003
        /*0012*/ 	.short	0x0018
        /*0014*/ 	.byte	0x00, 0xf0, 0x11, 0x00


	//----- nvinfo : EIATTR_KPARAM_INFO
	.align		4
.L_31:
        /*0018*/ 	.byte	0x04, 0x17
        /*001a*/ 	.short	(.L_33 - .L_32)
.L_32:
        /*001c*/ 	.word	0x00000000
        /*0020*/ 	.short	0x0002
        /*0022*/ 	.short	0x0010
        /*0024*/ 	.byte	0x00, 0xf5, 0x21, 0x00


	//----- nvinfo : EIATTR_KPARAM_INFO
	.align		4
.L_33:
        /*0028*/ 	.byte	0x04, 0x17
        /*002a*/ 	.short	(.L_35 - .L_34)
.L_34:
        /*002c*/ 	.word	0x00000000
        /*0030*/ 	.short	0x0001
        /*0032*/ 	.short	0x0008
        /*0034*/ 	.byte	0x00, 0xf5, 0x21, 0x00


	//----- nvinfo : EIATTR_KPARAM_INFO
	.align		4
.L_35:
        /*0038*/ 	.byte	0x04, 0x17
        /*003a*/ 	.short	(.L_37 - .L_36)
.L_36:
        /*003c*/ 	.word	0x00000000
        /*0040*/ 	.short	0x0000
        /*0042*/ 	.short	0x0000
        /*0044*/ 	.byte	0x00, 0xf5, 0x21, 0x00


	//----- nvinfo : EIATTR_SPARSE_MMA_MASK
	.align		4
.L_37:
        /*0048*/ 	.byte	0x03, 0x50
        /*004a*/ 	.short	0x0000


	//----- nvinfo : EIATTR_MAXREG_COUNT
	.align		4
        /*004c*/ 	.byte	0x03, 0x1b
        /*004e*/ 	.short	0x00ff


	//----- nvinfo : EIATTR_MERCURY_ISA_VERSION
	.align		4
        /*0050*/ 	.byte	0x03, 0x5f
        /*0052*/ 	.short	0x0101


	//----- nvinfo : EIATTR_VRC_CTA_INIT_COUNT
	.align		4
        /*0054*/ 	.byte	0x02, 0x4a
	.zero		1
	.zero		1


	//----- nvinfo : EIATTR_EXIT_INSTR_OFFSETS
	.align		4
        /*0058*/ 	.byte	0x04, 0x1c
        /*005a*/ 	.short	(.L_39 - .L_38)


	//   ....[0]....
.L_38:
        /*005c*/ 	.word	0x00000080


	//   ....[1]....
        /*0060*/ 	.word	0x00000950


	//----- nvinfo : EIATTR_CBANK_PARAM_SIZE
	.align		4
.L_39:
        /*0064*/ 	.byte	0x03, 0x19
        /*0066*/ 	.short	0x001c


	//----- nvinfo : EIATTR_PARAM_CBANK
	.align		4
        /*0068*/ 	.byte	0x04, 0x0a
        /*006a*/ 	.short	(.L_41 - .L_40)
	.align		4
.L_40:
        /*006c*/ 	.word	index@(.nv.constant0._Z18MatrixMulRowKernelPfS_S_i)
        /*0070*/ 	.short	0x0380
        /*0072*/ 	.short	0x001c


	//----- nvinfo : EIATTR_SW_WAR
	.align		4
.L_41:
        /*0074*/ 	.byte	0x04, 0x36
        /*0076*/ 	.short	(.L_43 - .L_42)
.L_42:
        /*0078*/ 	.word	0x00000008
.L_43:


//--------------------- .nv.callgraph             --------------------------
	.section	.nv.callgraph,"",@"SHT_CUDA_CALLGRAPH"
	.align	4
	.sectionentsize	8
	.align		4
        /*0000*/ 	.word	0x00000000
	.align		4
        /*0004*/ 	.word	0xffffffff
	.align		4
        /*0008*/ 	.word	0x00000000
	.align		4
        /*000c*/ 	.word	0xfffffffe
	.align		4
        /*0010*/ 	.word	0x00000000
	.align		4
        /*0014*/ 	.word	0xfffffffd
	.align		4
        /*0018*/ 	.word	0x00000000
	.align		4
        /*001c*/ 	.word	0xfffffffc


//--------------------- .text._Z21MatrixMulColumnKernelPfS_S_i --------------------------
	.section	.text._Z21MatrixMulColumnKernelPfS_S_i,"ax",@progbits
	.align	128
        .global         _Z21MatrixMulColumnKernelPfS_S_i
        .type           _Z21MatrixMulColumnKernelPfS_S_i,@function
        .size           _Z21MatrixMulColumnKernelPfS_S_i,(.L_x_12 - _Z21MatrixMulColumnKernelPfS_S_i)
        .other          _Z21MatrixMulColumnKernelPfS_S_i,@"STO_CUDA_ENTRY STV_DEFAULT"
_Z21MatrixMulColumnKernelPfS_S_i:
.text._Z21MatrixMulColumnKernelPfS_S_i:
[----:B------:R-:W-:Y:S01]  /*0000*/  LDC R1, c[0x0][0x37c] ;  /* 0x0000df00ff017b82 */ /* 0x000fe20000000800 */
[----:B------:R-:W0:Y:S07]  /*0010*/  S2R R3, SR_TID.X ;  /* 0x0000000000037919 */ /* 0x000e2e0000002100 */
[----:B------:R-:W0:Y:S08]  /*0020*/  S2UR UR4, SR_CTAID.X ;  /* 0x00000000000479c3 */ /* 0x000e300000002500 */
[----:B------:R-:W0:Y:S08]  /*0030*/  LDC R0, c[0x0][0x360] ;  /* 0x0000d800ff007b82 */ /* 0x000e300000000800 */
[----:B------:R-:W1:Y:S01]  /*0040*/  LDC R5, c[0x0][0x398] ;  /* 0x0000e600ff057b82 */ /* 0x000e620000000800 */
[----:B0-----:R-:W-:Y:S01]  /*0050*/  IMAD R0, R0, UR4, R3 ;  /* 0x0000000400007c24 */ /* 0x001fe2000f8e0203 */
[----:B-1----:R-:W-:-:S04]  /*0060*/  ISETP.GE.AND P0, PT, R5, 0x1, PT ;  /* 0x000000010500780c */ /* 0x002fc80003f06270 */
[----:B------:R-:W-:-:S13]  /*0070*/  ISETP.GE.OR P0, PT, R0, R5, !P0 ;  /* 0x000000050000720c */ /* 0x000fda0004706670 */
[----:B------:R-:W-:Y:S05]  /*0080*/  @P0 EXIT ;  /* 0x000000000000094d */ /* 0x000fea0003800000 */
[C---:B------:R-:W-:Y:S01]  /*0090*/  LOP3.LUT R2, R5.reuse, 0x7, RZ, 0xc0, !PT ;  /* 0x0000000705027812 */ /* 0x040fe200078ec0ff */
[----:B------:R-:W0:Y:S01]  /*00a0*/  LDCU.64 UR4, c[0x0][0x358] ;  /* 0x00006b00ff0477ac */ /* 0x000e220008000a00 */
[----:B------:R-:W-:Y:S02]  /*00b0*/  IADD3 R3, PT, PT, R5, -0x1, RZ ;  /* 0xffffffff05037810 */ /* 0x000fe40007ffe0ff */
[----:B------:R-:W-:Y:S02]  /*00c0*/  IADD3 R4, PT, PT, R2, -0x1, RZ ;  /* 0xffffffff02047810 */ /* 0x000fe40007ffe0ff */
[----:B------:R-:W-:Y:S02]  /*00d0*/  ISETP.GE.U32.AND P0, PT, R3, 0x7, PT ;  /* 0x000000070300780c */ /* 0x000fe40003f06070 */
[----:B------:R-:W-:Y:S02]  /*00e0*/  ISETP.GE.U32.AND P1, PT, R4, 0x3, PT ;  /* 0x000000030400780c */ /* 0x000fe40003f26070 */
[----:B------:R-:W-:-:S02]  /*00f0*/  LOP3.LUT R3, R5, 0x7ffffff8, RZ, 0xc0, !PT ;  /* 0x7ffffff805037812 */ /* 0x000fc400078ec0ff */
[----:B------:R-:W-:Y:S01]  /*0100*/  LOP3.LUT R4, R5, 0x3, RZ, 0xc0, !PT ;  /* 0x0000000305047812 */ /* 0x000fe200078ec0ff */
[----:B------:R-:W-:Y:S01]  /*0110*/  HFMA2 R5, -RZ, RZ, 0, 0 ;  /* 0x00000000ff057431 */ /* 0x000fe200000001ff */
[----:B------:R-:W-:-:S07]  /*0120*/  IADD3 R6, PT, PT, -R3, RZ, RZ ;  /* 0x000000ff03067210 */ /* 0x000fce0007ffe1ff */
.L_x_4:
[----:B-1----:R-:W1:Y:S01]  /*0130*/  LDC R7, c[0x0][0x398] ;  /* 0x0000e600ff077b82 */ /* 0x002e620000000800 */
[----:B------:R-:W-:Y:S02]  /*0140*/  MOV R20, RZ ;  /* 0x000000ff00147202 */ /* 0x000fe40000000f00 */
[----:B------:R-:W-:Y:S01]  /*0150*/  MOV R8, RZ ;  /* 0x000000ff00087202 */ /* 0x000fe20000000f00 */
[C---:B-1----:R-:W-:Y:S01]  /*0160*/  IMAD R9, R5.reuse, R7, RZ ;  /* 0x0000000705097224 */ /* 0x042fe200078e02ff */
[----:B------:R-:W-:-:S04]  /*0170*/  IADD3 R5, PT, PT, R5, 0x1, RZ ;  /* 0x0000000105057810 */ /* 0x000fc80007ffe0ff */
[----:B------:R-:W-:Y:S01]  /*0180*/  ISETP.NE.AND P2, PT, R5, R7, PT ;  /* 0x000000070500720c */ /* 0x000fe20003f45270 */
[----:B------:R-:W-:-:S12]  /*0190*/  @!P0 BRA `(.L_x_0) ;  /* 0x0000000000b48947 */ /* 0x000fd80003800000 */
[----:B------:R-:W-:Y:S02]  /*01a0*/  MOV R20, RZ ;  /* 0x000000ff00147202 */ /* 0x000fe40000000f00 */
[----:B------:R-:W-:Y:S02]  /*01b0*/  MOV R23, R9 ;  /* 0x0000000900177202 */ /* 0x000fe40000000f00 */
[----:B------:R-:W-:Y:S02]  /*01c0*/  MOV R22, R0 ;  /* 0x0000000000167202 */ /* 0x000fe40000000f00 */
[----:B------:R-:W-:-:S07]  /*01d0*/  MOV R24, R6 ;  /* 0x0000000600187202 */ /* 0x000fce0000000f00 */
.L_x_1:
[----:B------:R-:W1:Y:S08]  /*01e0*/  LDC.64 R18, c[0x0][0x388] ;  /* 0x0000e200ff127b82 */ /* 0x000e700000000a00 */
[----:B------:R-:W2:Y:S01]  /*01f0*/  LDC.64 R10, c[0x0][0x380] ;  /* 0x0000e000ff0a7b82 */ /* 0x000ea20000000a00 */
[----:B-1----:R-:W-:-:S05]  /*0200*/  IMAD.WIDE R18, R22, 0x4, R18 ;  /* 0x0000000416127825 */ /* 0x002fca00078e0212 */
[----:B0-----:R0:W3:Y:S01]  /*0210*/  LDG.E R29, desc[UR4][R18.64] ;  /* 0x00000004121d7981 */ /* 0x0010e2000c1e1900 */
[----:B--2---:R-:W-:-:S04]  /*0220*/  IMAD.WIDE.U32 R10, R23, 0x4, R10 ;  /* 0x00000004170a7825 */ /* 0x004fc800078e000a */
[C---:B------:R-:W-:Y:S01]  /*0230*/  IMAD.WIDE.U32 R26, R7.reuse, 0x4, R18 ;  /* 0x00000004071a7825 */ /* 0x040fe200078e0012 */
[----:B------:R-:W3:Y:S04]  /*0240*/  LDG.E R25, desc[UR4][R10.64] ;  /* 0x000000040a197981 */ /* 0x000ee8000c1e1900 */
[----:B------:R-:W2:Y:S04]  /*0250*/  LDG.E R21, desc[UR4][R10.64+0x4] ;  /* 0x000004040a157981 */ /* 0x000ea8000c1e1900 */
[----:B------:R-:W2:Y:S01]  /*0260*/  LDG.E R28, desc[UR4][R26.64] ;  /* 0x000000041a1c7981 */ /* 0x000ea2000c1e1900 */
[----:B------:R-:W-:-:S03]  /*0270*/  IMAD.WIDE.U32 R16, R7, 0x4, R26 ;  /* 0x0000000407107825 */ /* 0x000fc600078e001a */
[----:B------:R-:W4:Y:S01]  /*0280*/  LDG.E R8, desc[UR4][R10.64+0x8] ;  /* 0x000008040a087981 */ /* 0x000f22000c1e1900 */
[----:B------:R-:W-:-:S03]  /*0290*/  IMAD.WIDE.U32 R14, R7, 0x4, R16 ;  /* 0x00000004070e7825 */ /* 0x000fc600078e0010 */
[----:B------:R-:W4:Y:S01]  /*02a0*/  LDG.E R17, desc[UR4][R16.64] ;  /* 0x0000000410117981 */ /* 0x000f22000c1e1900 */
[----:B------:R-:W-:-:S04]  /*02b0*/  IMAD.WIDE.U32 R12, R7, 0x4, R14 ;  /* 0x00000004070c7825 */ /* 0x000fc800078e000e */
[----:B0-----:R-:W-:Y:S01]  /*02c0*/  IMAD.WIDE.U32 R18, R7, 0x4, R12 ;  /* 0x0000000407127825 */ /* 0x001fe200078e000c */
[----:B------:R0:W5:Y:S04]  /*02d0*/  LDG.E R16, desc[UR4][R14.64] ;  /* 0x000000040e107981 */ /* 0x000168000c1e1900 */
[----:B------:R-:W5:Y:S04]  /*02e0*/  LDG.E R12, desc[UR4][R12.64] ;  /* 0x000000040c0c7981 */ /* 0x000f68000c1e1900 */
[----:B------:R-:W5:Y:S01]  /*02f0*/  LDG.E R13, desc[UR4][R10.64+0x18] ;  /* 0x000018040a0d7981 */ /* 0x000f62000c1e1900 */
[----:B---3--:R-:W-:-:S03]  /*0300*/  FFMA R20, R25, R29, R20 ;  /* 0x0000001d19147223 */ /* 0x008fc60000000014 */
[----:B------:R-:W5:Y:S04]  /*0310*/  LDG.E R25, desc[UR4][R10.64+0xc] ;  /* 0x00000c040a197981 */ /* 0x000f68000c1e1900 */
[----:B------:R-:W3:Y:S01]  /*0320*/  LDG.E R29, desc[UR4][R10.64+0x10] ;  /* 0x000010040a1d7981 */ /* 0x000ee2000c1e1900 */
[----:B--2---:R-:W-:Y:S01]  /*0330*/  FFMA R27, R21, R28, R20 ;  /* 0x0000001c151b7223 */ /* 0x004fe20000000014 */
[C---:B------:R-:W-:Y:S02]  /*0340*/  IMAD.WIDE.U32 R20, R7.reuse, 0x4, R18 ;  /* 0x0000000407147825 */ /* 0x040fe400078e0012 */
[----:B------:R-:W2:Y:S04]  /*0350*/  LDG.E R28, desc[UR4][R10.64+0x14] ;  /* 0x000014040a1c7981 */ /* 0x000ea8000c1e1900 */
[----:B------:R-:W2:Y:S01]  /*0360*/  LDG.E R19, desc[UR4][R18.64] ;  /* 0x0000000412137981 */ /* 0x000ea2000c1e1900 */
[----:B0-----:R-:W-:-:S03]  /*0370*/  IMAD.WIDE.U32 R14, R7, 0x4, R20 ;  /* 0x00000004070e7825 */ /* 0x001fc600078e0014 */
[----:B------:R-:W2:Y:S04]  /*0380*/  LDG.E R26, desc[UR4][R20.64] ;  /* 0x00000004141a7981 */ /* 0x000ea8000c1e1900 */
[----:B------:R-:W2:Y:S04]  /*0390*/  LDG.E R14, desc[UR4][R14.64] ;  /* 0x000000040e0e7981 */ /* 0x000ea8000c1e1900 */
[----:B------:R-:W2:Y:S01]  /*03a0*/  LDG.E R20, desc[UR4][R10.64+0x1c] ;  /* 0x00001c040a147981 */ /* 0x000ea2000c1e1900 */
[----:B----4-:R-:W-:Y:S01]  /*03b0*/  FFMA R8, R8, R17, R27 ;  /* 0x0000001108087223 */ /* 0x010fe2000000001b */
[----:B------:R-:W-:-:S04]  /*03c0*/  IADD3 R24, PT, PT, R24, 0x8, RZ ;  /* 0x0000000818187810 */ /* 0x000fc80007ffe0ff */
[----:B------:R-:W-:Y:S02]  /*03d0*/  ISETP.NE.AND P3, PT, R24, RZ, PT ;  /* 0x000000ff1800720c */ /* 0x000fe40003f65270 */
[----:B------:R-:W-:Y:S02]  /*03e0*/  IADD3 R23, PT, PT, R23, 0x8, RZ ;  /* 0x0000000817177810 */ /* 0x000fe40007ffe0ff */
[----:B------:R-:W-:Y:S01]  /*03f0*/  LEA R22, R7, R22, 0x3 ;  /* 0x0000001607167211 */ /* 0x000fe200078e18ff */
[----:B-----5:R-:W-:-:S04]  /*0400*/  FFMA R8, R25, R16, R8 ;  /* 0x0000001019087223 */ /* 0x020fc80000000008 */
[----:B---3--:R-:W-:-:S04]  /*0410*/  FFMA R29, R29, R12, R8 ;  /* 0x0000000c1d1d7223 */ /* 0x008fc80000000008 */
[----:B--2---:R-:W-:-:S04]  /*0420*/  FFMA R28, R28, R19, R29 ;  /* 0x000000131c1c7223 */ /* 0x004fc8000000001d */
[----:B------:R-:W-:-:S04]  /*0430*/  FFMA R13, R13, R26, R28 ;  /* 0x0000001a0d0d7223 */ /* 0x000fc8000000001c */
[----:B------:R-:W-:Y:S01]  /*0440*/  FFMA R20, R20, R14, R13 ;  /* 0x0000000e14147223 */ /* 0x000fe2000000000d */
[----:B------:R-:W-:Y:S06]  /*0450*/  @P3 BRA `(.L_x_1) ;  /* 0xfffffffc00603947 */ /* 0x000fec000383ffff */
[----:B------:R-:W-:-:S07]  /*0460*/  MOV R8, R3 ;  /* 0x0000000300087202 */ /* 0x000fce0000000f00 */
.L_x_0:
[----:B------:R-:W-:-:S13]  /*0470*/  ISETP.NE.AND P3, PT, R2, RZ, PT ;  /* 0x000000ff0200720c */ /* 0x000fda0003f65270 */
[----:B------:R-:W-:Y:S05]  /*0480*/  @!P3 BRA `(.L_x_2) ;  /* 0x0000000000f0b947 */ /* 0x000fea0003800000 */
[----:B------:R-:W-:Y:S01]  /*0490*/  ISETP.NE.AND P3, PT, R4, RZ, PT ;  /* 0x000000ff0400720c */ /* 0x000fe20003f65270 */
[----:B------:R-:W-:-:S12]  /*04a0*/  @!P1 BRA `(.L_x_3) ;  /* 0x00000000006c9947 */ /* 0x000fd80003800000 */
[----:B------:R-:W1:Y:S01]  /*04b0*/  LDC.64 R12, c[0x0][0x388] ;  /* 0x0000e200ff0c7b82 */ /* 0x000e620000000a00 */
[----:B------:R-:W-:Y:S01]  /*04c0*/  IMAD R19, R8, R7, R0 ;  /* 0x0000000708137224 */ /* 0x000fe200078e0200 */
[CC--:B------:R-:W-:Y:S02]  /*04d0*/  IADD3 R15, PT, PT, R9.reuse, R8.reuse, RZ ;  /* 0x00000008090f7210 */ /* 0x0c0fe40007ffe0ff */
[----:B------:R-:W-:-:S04]  /*04e0*/  IADD3 R18, P4, PT, R9, R8, RZ ;  /* 0x0000000809127210 */ /* 0x000fc80007f9e0ff */
[----:B------:R-:W2:Y:S08]  /*04f0*/  LDC.64 R16, c[0x0][0x380] ;  /* 0x0000e000ff107b82 */ /* 0x000eb00000000a00 */
[----:B------:R-:W3:Y:S01]  /*0500*/  LDC.64 R10, c[0x0][0x380] ;  /* 0x0000e000ff0a7b82 */ /* 0x000ee20000000a00 */
[----:B-1----:R-:W-:Y:S01]  /*0510*/  IMAD.WIDE R12, R19, 0x4, R12 ;  /* 0x00000004130c7825 */ /* 0x002fe200078e020c */
[----:B------:R-:W-:-:S03]  /*0520*/  IADD3.X R19, PT, PT, RZ, RZ, RZ, P4, !PT ;  /* 0x000000ffff137210 */ /* 0x000fc600027fe4ff */
[----:B--2---:R-:W-:-:S04]  /*0530*/  IMAD.WIDE.U32 R16, R15, 0x4, R16 ;  /* 0x000000040f107825 */ /* 0x004fc800078e0010 */
[----:B------:R-:W-:Y:S02]  /*0540*/  IMAD.WIDE.U32 R14, R7, 0x4, R12 ;  /* 0x00000004070e7825 */ /* 0x000fe400078e000c */
[----:B0-----:R-:W2:Y:S01]  /*0550*/  LDG.E R17, desc[UR4][R16.64] ;  /* 0x0000000410117981 */ /* 0x001ea2000c1e1900 */
[----:B---3--:R-:W-:-:S03]  /*0560*/  LEA R10, P4, R18, R10, 0x2 ;  /* 0x0000000a120a7211 */ /* 0x008fc600078810ff */
[----:B------:R-:W2:Y:S01]  /*0570*/  LDG.E R12, desc[UR4][R12.64] ;  /* 0x000000040c0c7981 */ /* 0x000ea2000c1e1900 */
[----:B------:R-:W-:Y:S01]  /*0580*/  LEA.HI.X R11, R18, R11, R19, 0x2, P4 ;  /* 0x0000000b120b7211 */ /* 0x000fe200020f1413 */
[C---:B------:R-:W-:Y:S02]  /*0590*/  IMAD.WIDE.U32 R18, R7.reuse, 0x4, R14 ;  /* 0x0000000407127825 */ /* 0x040fe400078e000e */
[----:B------:R-:W3:Y:S04]  /*05a0*/  LDG.E R14, desc[UR4][R14.64] ;  /* 0x000000040e0e7981 */ /* 0x000ee8000c1e1900 */
[----:B------:R-:W3:Y:S01]  /*05b0*/  LDG.E R24, desc[UR4][R10.64+0x4] ;  /* 0x000004040a187981 */ /* 0x000ee2000c1e1900 */
[----:B------:R-:W-:-:S03]  /*05c0*/  IMAD.WIDE.U32 R22, R7, 0x4, R18 ;  /* 0x0000000407167825 */ /* 0x000fc600078e0012 */
[----:B------:R-:W4:Y:S04]  /*05d0*/  LDG.E R18, desc[UR4][R18.64] ;  /* 0x0000000412127981 */ /* 0x000f28000c1e1900 */
[----:B------:R-:W4:Y:S04]  /*05e0*/  LDG.E R26, desc[UR4][R10.64+0x8] ;  /* 0x000008040a1a7981 */ /* 0x000f28000c1e1900 */
[----:B------:R-:W5:Y:S04]  /*05f0*/  LDG.E R22, desc[UR4][R22.64] ;  /* 0x0000000416167981 */ /* 0x000f68000c1e1900 */
[----:B------:R-:W5:Y:S01]  /*0600*/  LDG.E R28, desc[UR4][R10.64+0xc] ;  /* 0x00000c040a1c7981 */ /* 0x000f62000c1e1900 */
[----:B------:R-:W-:Y:S01]  /*0610*/  IADD3 R8, PT, PT, R8, 0x4, RZ ;  /* 0x0000000408087810 */ /* 0x000fe20007ffe0ff */
[----:B--2---:R-:W-:-:S04]  /*0620*/  FFMA R17, R17, R12, R20 ;  /* 0x0000000c11117223 */ /* 0x004fc80000000014 */
[----:B---3--:R-:W-:-:S04]  /*0630*/  FFMA R17, R24, R14, R17 ;  /* 0x0000000e18117223 */ /* 0x008fc80000000011 */
[----:B----4-:R-:W-:-:S04]  /*0640*/  FFMA R17, R26, R18, R17 ;  /* 0x000000121a117223 */ /* 0x010fc80000000011 */
[----:B-----5:R-:W-:-:S07]  /*0650*/  FFMA R20, R28, R22, R17 ;  /* 0x000000161c147223 */ /* 0x020fce0000000011 */
.L_x_3:
[----:B------:R-:W-:Y:S05]  /*0660*/  @!P3 BRA `(.L_x_2) ;  /* 0x000000000078b947 */ /* 0x000fea0003800000 */
[----:B------:R-:W-:Y:S01]  /*0670*/  ISETP.NE.AND P4, PT, R4, 0x1, PT ;  /* 0x000000010400780c */ /* 0x000fe20003f85270 */
[----:B------:R-:W1:Y:S01]  /*0680*/  LDC.64 R16, c[0x0][0x380] ;  /* 0x0000e000ff107b82 */ /* 0x000e620000000a00 */
[----:B------:R-:W-:-:S07]  /*0690*/  LOP3.LUT P3, RZ, R7, 0x1, RZ, 0xc0, !PT ;  /* 0x0000000107ff7812 */ /* 0x000fce000786c0ff */
[----:B------:R-:W2:Y:S04]  /*06a0*/  LDC.64 R18, c[0x0][0x388] ;  /* 0x0000e200ff127b82 */ /* 0x000ea80000000a00 */
[CC--:B------:R-:W-:Y:S02]  /*06b0*/  @P4 IADD3 R23, PT, PT, R9.reuse, R8.reuse, RZ ;  /* 0x0000000809174210 */ /* 0x0c0fe40007ffe0ff */
[----:B------:R-:W-:Y:S02]  /*06c0*/  @P4 IADD3 R21, P5, PT, R9, R8, RZ ;  /* 0x0000000809154210 */ /* 0x000fe40007fbe0ff */
[----:B------:R-:W3:Y:S02]  /*06d0*/  @P4 LDC.64 R10, c[0x0][0x380] ;  /* 0x0000e000ff0a4b82 */ /* 0x000ee40000000a00 */
[----:B------:R-:W-:-:S06]  /*06e0*/  @P4 IADD3.X R22, PT, PT, RZ, RZ, RZ, P5, !PT ;  /* 0x000000ffff164210 */ /* 0x000fcc0002ffe4ff */
[----:B------:R-:W4:Y:S01]  /*06f0*/  LDC.64 R12, c[0x0][0x380] ;  /* 0x0000e000ff0c7b82 */ /* 0x000f220000000a00 */
[----:B-1----:R-:W-:-:S04]  /*0700*/  @P4 IMAD.WIDE.U32 R16, R23, 0x4, R16 ;  /* 0x0000000417104825 */ /* 0x002fc800078e0010 */
[C---:B------:R-:W-:Y:S01]  /*0710*/  @P4 IMAD R23, R8.reuse, R7, R0 ;  /* 0x0000000708174224 */ /* 0x040fe200078e0200 */
[----:B------:R-:W-:Y:S01]  /*0720*/  @P4 IADD3 R8, PT, PT, R8, 0x2, RZ ;  /* 0x0000000208084810 */ /* 0x000fe20007ffe0ff */
[----:B0-----:R-:W5:Y:S01]  /*0730*/  @P4 LDG.E R17, desc[UR4][R16.64] ;  /* 0x0000000410114981 */ /* 0x001f62000c1e1900 */
[----:B------:R-:W0:Y:S01]  /*0740*/  LDC.64 R14, c[0x0][0x388] ;  /* 0x0000e200ff0e7b82 */ /* 0x000e220000000a00 */
[----:B--2---:R-:W-:Y:S01]  /*0750*/  @P4 IMAD.WIDE R18, R23, 0x4, R18 ;  /* 0x0000000417124825 */ /* 0x004fe200078e0212 */
[----:B---3--:R-:W-:-:S03]  /*0760*/  @P4 LEA R10, P5, R21, R10, 0x2 ;  /* 0x0000000a150a4211 */ /* 0x008fc600078a10ff */
[----:B------:R-:W-:Y:S01]  /*0770*/  @P3 IMAD R25, R8, R7, R0 ;  /* 0x0000000708193224 */ /* 0x000fe200078e0200 */
[----:B------:R-:W-:Y:S01]  /*0780*/  @P4 LEA.HI.X R11, R21, R11, R22, 0x2, P5 ;  /* 0x0000000b150b4211 */ /* 0x000fe200028f1416 */
[----:B------:R-:W-:Y:S01]  /*0790*/  @P4 IMAD.WIDE.U32 R22, R7, 0x4, R18 ;  /* 0x0000000407164825 */ /* 0x000fe200078e0012 */
[----:B------:R-:W-:Y:S02]  /*07a0*/  @P3 IADD3 R21, PT, PT, R9, R8, RZ ;  /* 0x0000000809153210 */ /* 0x000fe40007ffe0ff */
[----:B------:R-:W5:Y:S03]  /*07b0*/  @P4 LDG.E R8, desc[UR4][R18.64] ;  /* 0x0000000412084981 */ /* 0x000f66000c1e1900 */
[----:B----4-:R-:W-:Y:S01]  /*07c0*/  @P3 IMAD.WIDE.U32 R12, R21, 0x4, R12 ;  /* 0x00000004150c3825 */ /* 0x010fe200078e000c */
[----:B------:R-:W2:Y:S03]  /*07d0*/  @P4 LDG.E R11, desc[UR4][R10.64+0x4] ;  /* 0x000004040a0b4981 */ /* 0x000ea6000c1e1900 */
[----:B0-----:R-:W-:Y:S01]  /*07e0*/  @P3 IMAD.WIDE R14, R25, 0x4, R14 ;  /* 0x00000004190e3825 */ /* 0x001fe200078e020e */
[----:B------:R-:W2:Y:S04]  /*07f0*/  @P4 LDG.E R22, desc[UR4][R22.64] ;  /* 0x0000000416164981 */ /* 0x000ea8000c1e1900 */
[----:B------:R-:W3:Y:S04]  /*0800*/  @P3 LDG.E R13, desc[UR4][R12.64] ;  /* 0x000000040c0d3981 */ /* 0x000ee8000c1e1900 */
[----:B------:R-:W3:Y:S01]  /*0810*/  @P3 LDG.E R14, desc[UR4][R14.64] ;  /* 0x000000040e0e3981 */ /* 0x000ee2000c1e1900 */
[----:B-----5:R-:W-:-:S04]  /*0820*/  @P4 FFMA R8, R17, R8, R20 ;  /* 0x0000000811084223 */ /* 0x020fc80000000014 */
[----:B--2---:R-:W-:-:S04]  /*0830*/  @P4 FFMA R20, R11, R22, R8 ;  /* 0x000000160b144223 */ /* 0x004fc80000000008 */
[----:B---3--:R-:W-:-:S07]  /*0840*/  @P3 FFMA R20, R13, R14, R20 ;  /* 0x0000000e0d143223 */ /* 0x008fce0000000014 */
.L_x_2:
[----:B------:R-:W1:Y:S01]  /*0850*/  LDC.64 R10, c[0x0][0x390] ;  /* 0x0000e400ff0a7b82 */ /* 0x000e620000000a00 */
[----:B------:R-:W-:-:S05]  /*0860*/  IADD3 R9, PT, PT, R0, R9, RZ ;  /* 0x0000000900097210 */ /* 0x000fca0007ffe0ff */
[----:B-1----:R-:W-:-:S05]  /*0870*/  IMAD.WIDE R8, R9, 0x4, R10 ;  /* 0x0000000409087825 */ /* 0x002fca00078e020a */
[----:B0-----:R1:W-:Y:S01]  /*0880*/  STG.E desc[UR4][R8.64], R20 ;  /* 0x0000001408007986 */ /* 0x0013e2000c101904 */
[----:B------:R-:W-:Y:S05]  /*0890*/  @P2 BRA `(.L_x_4) ;  /* 0xfffffff800242947 */ /* 0x000fea000383ffff */
[----:B------:R-:W-:Y:S05]  /*08a0*/  EXIT ;  /* 0x000000000000794d */ /* 0x000fea0003800000 */
.L_x_5:
[----:B------:R-:W-:-:S00]  /*08b0*/  BRA `(.L_x_5) ;  /* 0xfffffffc00fc7947 */ /* 0x000fc0000383ffff */
[----:B------:R-:W-:-:S00]  /*08c0*/  NOP ;  /* 0x0000000000007918 */ /* 0x000fc00000000000 */
        /* <DEDUP_REMOVED lines=11> */
.L_x_12:


//--------------------- .text._Z18MatrixMulRowKernelPfS_S_i --------------------------
	.section	.text._Z18MatrixMulRowKernelPfS_S_i,"ax",@progbits
	.align	128
        .global         _Z18MatrixMulRowKernelPfS_S_i
        .type           _Z18MatrixMulRowKernelPfS_S_i,@function
        .size           _Z18MatrixMulRowKernelPfS_S_i,(.L_x_13 - _Z18MatrixMulRowKernelPfS_S_i)
        .other          _Z18MatrixMulRowKernelPfS_S_i,@"STO_CUDA_ENTRY STV_DEFAULT"
_Z18MatrixMulRowKernelPfS_S_i:
.text._Z18MatrixMulRowKernelPfS_S_i:
        /* <DEDUP_REMOVED lines=9> */
[C---:B------:R-:W-:Y:S01]  /*0090*/  IADD3 R0, PT, PT, R5.reuse, -0x1, RZ ;  /* 0xffffffff05007810 */ /* 0x040fe20007ffe0ff */
[----:B------:R-:W-:Y:S01]  /*00a0*/  IMAD R2, R2, R5, RZ ;  /* 0x0000000502027224 */ /* 0x000fe200078e02ff */
[C---:B------:R-:W-:Y:S01]  /*00b0*/  LOP3.LUT R3, R5.reuse, 0x7, RZ, 0xc0, !PT ;  /* 0x0000000705037812 */ /* 0x040fe200078ec0ff */
[----:B------:R-:W0:Y:S01]  /*00c0*/  LDCU.64 UR4, c[0x0][0x358] ;  /* 0x00006b00ff0477ac */ /* 0x000e220008000a00 */
[----:B------:R-:W-:Y:S02]  /*00d0*/  ISETP.GE.U32.AND P0, PT, R0, 0x7, PT ;  /* 0x000000070000780c */ /* 0x000fe40003f06070 */
[----:B------:R-:W-:Y:S01]  /*00e0*/  LOP3.LUT R0, R5, 0x7ffffff8, RZ, 0xc0, !PT ;  /* 0x7ffffff805007812 */ /* 0x000fe200078ec0ff */
[----:B------:R-:W-:-:S03]  /*00f0*/  HFMA2 R5, -RZ, RZ, 0, 0 ;  /* 0x00000000ff057431 */ /* 0x000fc600000001ff */
[----:B------:R-:W-:-:S07]  /*0100*/  IADD3 R4, PT, PT, -R0, RZ, RZ ;  /* 0x000000ff00047210 */ /* 0x000fce0007ffe1ff */
.L_x_10:
[----:B-1----:R-:W-:Y:S02]  /*0110*/  MOV R16, RZ ;  /* 0x000000ff00107202 */ /* 0x002fe40000000f00 */
[----:B------:R-:W-:Y:S01]  /*0120*/  MOV R6, RZ ;  /* 0x000000ff00067202 */ /* 0x000fe20000000f00 */
[----:B------:R-:W-:Y:S06]  /*0130*/  @!P0 BRA `(.L_x_6) ;  /* 0x0000000000f08947 */ /* 0x000fec0003800000 */
[----:B------:R-:W1:Y:S01]  /*0140*/  LDC R8, c[0x0][0x398] ;  /* 0x0000e600ff087b82 */ /* 0x000e620000000800 */
[----:B------:R-:W-:Y:S02]  /*0150*/  MOV R16, RZ ;  /* 0x000000ff00107202 */ /* 0x000fe40000000f00 */
[----:B------:R-:W-:Y:S02]  /*0160*/  MOV R9, R2 ;  /* 0x0000000200097202 */ /* 0x000fe40000000f00 */
[-C--:B------:R-:W-:Y:S02]  /*0170*/  MOV R7, R5.reuse ;  /* 0x0000000500077202 */ /* 0x080fe40000000f00 */
[----:B------:R-:W-:Y:S02]  /*0180*/  MOV R10, R4 ;  /* 0x00000004000a7202 */ /* 0x000fe40000000f00 */
[----:B-1----:R-:W-:Y:S01]  /*0190*/  IADD3 R11, PT, PT, R5, R8, RZ ;  /* 0x00000008050b7210 */ /* 0x002fe20007ffe0ff */
[C-C-:B------:R-:W-:Y:S01]  /*01a0*/  IMAD R25, R8.reuse, 0x3, R5.reuse ;  /* 0x0000000308197824 */ /* 0x140fe200078e0205 */
[CC--:B------:R-:W-:Y:S01]  /*01b0*/  LEA R6, R8.reuse, R5.reuse, 0x1 ;  /* 0x0000000508067211 */ /* 0x0c0fe200078e08ff */
[C-C-:B------:R-:W-:Y:S01]  /*01c0*/  IMAD R29, R8.reuse, 0x5, R5.reuse ;  /* 0x00000005081d7824 */ /* 0x140fe200078e0205 */
[C---:B------:R-:W-:Y:S01]  /*01d0*/  LEA R27, R8.reuse, R5, 0x2 ;  /* 0x00000005081b7211 */ /* 0x040fe200078e10ff */
[----:B------:R-:W-:-:S02]  /*01e0*/  IMAD R24, R8, 0x6, R5 ;  /* 0x0000000608187824 */ /* 0x000fc400078e0205 */
[----:B------:R-:W-:-:S07]  /*01f0*/  IMAD R26, R8, 0x7, R5 ;  /* 0x00000007081a7824 */ /* 0x000fce00078e0205 */
.L_x_7:
[----:B------:R-:W1:Y:S08]  /*0200*/  LDC.64 R14, c[0x0][0x388] ;  /* 0x0000e200ff0e7b82 */ /* 0x000e700000000a00 */
[----:B------:R-:W2:Y:S01]  /*0210*/  LDC.64 R12, c[0x0][0x380] ;  /* 0x0000e000ff0c7b82 */ /* 0x000ea20000000a00 */
[----:B-1----:R-:W-:-:S06]  /*0220*/  IMAD.WIDE.U32 R18, R7, 0x4, R14 ;  /* 0x0000000407127825 */ /* 0x002fcc00078e000e */
[----:B0-----:R-:W3:Y:S01]  /*0230*/  LDG.E R18, desc[UR4][R18.64] ;  /* 0x0000000412127981 */ /* 0x001ee2000c1e1900 */
[----:B--2---:R-:W-:-:S05]  /*0240*/  IMAD.WIDE R12, R9, 0x4, R12 ;  /* 0x00000004090c7825 */ /* 0x004fca00078e020c */
[----:B------:R-:W3:Y:S01]  /*0250*/  LDG.E R17, desc[UR4][R12.64] ;  /* 0x000000040c117981 */ /* 0x000ee2000c1e1900 */
[----:B------:R-:W-:-:S03]  /*0260*/  IMAD.WIDE.U32 R22, R11, 0x4, R14 ;  /* 0x000000040b167825 */ /* 0x000fc600078e000e */
[----:B------:R-:W2:Y:S01]  /*0270*/  LDG.E R19, desc[UR4][R12.64+0x8] ;  /* 0x000008040c137981 */ /* 0x000ea2000c1e1900 */
[----:B------:R-:W-:-:S03]  /*0280*/  IMAD.WIDE.U32 R20, R6, 0x4, R14 ;  /* 0x0000000406147825 */ /* 0x000fc600078e000e */
[----:B------:R-:W4:Y:S04]  /*0290*/  LDG.E R22, desc[UR4][R22.64] ;  /* 0x0000000416167981 */ /* 0x000f28000c1e1900 */
[----:B------:R-:W2:Y:S04]  /*02a0*/  LDG.E R20, desc[UR4][R20.64] ;  /* 0x0000000414147981 */ /* 0x000ea8000c1e1900 */
[----:B------:R-:W5:Y:S01]  /*02b0*/  LDG.E R23, desc[UR4][R12.64+0x10] ;  /* 0x000010040c177981 */ /* 0x000f62000c1e1900 */
[----:B---3--:R-:W-:-:S03]  /*02c0*/  FFMA R17, R17, R18, R16 ;  /* 0x0000001211117223 */ /* 0x008fc60000000010 */
[----:B------:R-:W4:Y:S02]  /*02d0*/  LDG.E R16, desc[UR4][R12.64+0x4] ;  /* 0x000004040c107981 */ /* 0x000f24000c1e1900 */
[----:B----4-:R-:W-:Y:S01]  /*02e0*/  FFMA R28, R16, R22, R17 ;  /* 0x00000016101c7223 */ /* 0x010fe20000000011 */
[----:B------:R-:W-:-:S04]  /*02f0*/  IMAD.WIDE.U32 R16, R25, 0x4, R14 ;  /* 0x0000000419107825 */ /* 0x000fc800078e000e */
[----:B--2---:R-:W-:Y:S01]  /*0300*/  FFMA R28, R19, R20, R28 ;  /* 0x00000014131c7223 */ /* 0x004fe2000000001c */
[--C-:B------:R-:W-:Y:S01]  /*0310*/  IMAD.WIDE.U32 R18, R27, 0x4, R14.reuse ;  /* 0x000000041b127825 */ /* 0x100fe200078e000e */
[----:B------:R-:W2:Y:S05]  /*0320*/  LDG.E R16, desc[UR4][R16.64] ;  /* 0x0000000410107981 */ /* 0x000eaa000c1e1900 */
[----:B------:R-:W5:Y:S04]  /*0330*/  LDG.E R18, desc[UR4][R18.64] ;  /* 0x0000000412127981 */ /* 0x000f68000c1e1900 */
[----:B------:R-:W2:Y:S01]  /*0340*/  LDG.E R17, desc[UR4][R12.64+0xc] ;  /* 0x00000c040c117981 */ /* 0x000ea2000c1e1900 */
[----:B------:R-:W-:-:S03]  /*0350*/  IMAD.WIDE.U32 R20, R29, 0x4, R14 ;  /* 0x000000041d147825 */ /* 0x000fc600078e000e */
[----:B------:R-:W3:Y:S04]  /*0360*/  LDG.E R19, desc[UR4][R12.64+0x1c] ;  /* 0x00001c040c137981 */ /* 0x000ee8000c1e1900 */
[----:B------:R-:W4:Y:S01]  /*0370*/  LDG.E R20, desc[UR4][R20.64] ;  /* 0x0000000414147981 */ /* 0x000f22000c1e1900 */
[----:B--2---:R-:W-:-:S03]  /*0380*/  FFMA R28, R17, R16, R28 ;  /* 0x00000010111c7223 */ /* 0x004fc6000000001c */
[----:B------:R-:W4:Y:S01]  /*0390*/  LDG.E R17, desc[UR4][R12.64+0x14] ;  /* 0x000014040c117981 */ /* 0x000f22000c1e1900 */
[----:B-----5:R-:W-:Y:S01]  /*03a0*/  FFMA R28, R23, R18, R28 ;  /* 0x00000012171c7223 */ /* 0x020fe2000000001c */
[--C-:B------:R-:W-:Y:S02]  /*03b0*/  IMAD.WIDE.U32 R22, R24, 0x4, R14.reuse ;  /* 0x0000000418167825 */ /* 0x100fe400078e000e */
[----:B------:R-:W2:Y:S02]  /*03c0*/  LDG.E R16, desc[UR4][R12.64+0x18] ;  /* 0x000018040c107981 */ /* 0x000ea4000c1e1900 */
[----:B------:R-:W-:Y:S02]  /*03d0*/  IMAD.WIDE.U32 R14, R26, 0x4, R14 ;  /* 0x000000041a0e7825 */ /* 0x000fe400078e000e */
[----:B------:R-:W2:Y:S04]  /*03e0*/  LDG.E R22, desc[UR4][R22.64] ;  /* 0x0000000416167981 */ /* 0x000ea8000c1e1900 */
[----:B------:R-:W3:Y:S01]  /*03f0*/  LDG.E R14, desc[UR4][R14.64] ;  /* 0x000000040e0e7981 */ /* 0x000ee2000c1e1900 */
[----:B------:R-:W-:-:S04]  /*0400*/  IADD3 R10, PT, PT, R10, 0x8, RZ ;  /* 0x000000080a0a7810 */ /* 0x000fc80007ffe0ff */
[----:B------:R-:W-:Y:S01]  /*0410*/  ISETP.NE.AND P1, PT, R10, RZ, PT ;  /* 0x000000ff0a00720c */ /* 0x000fe20003f25270 */
[C---:B------:R-:W-:Y:S01]  /*0420*/  IMAD R27, R8.reuse, 0x8, R27 ;  /* 0x00000008081b7824 */ /* 0x040fe200078e021b */
[C---:B------:R-:W-:Y:S02]  /*0430*/  LEA R11, R8.reuse, R11, 0x3 ;  /* 0x0000000b080b7211 */ /* 0x040fe400078e18ff */
[C---:B------:R-:W-:Y:S02]  /*0440*/  LEA R6, R8.reuse, R6, 0x3 ;  /* 0x0000000608067211 */ /* 0x040fe400078e18ff */
[C---:B------:R-:W-:Y:S02]  /*0450*/  LEA R25, R8.reuse, R25, 0x3 ;  /* 0x0000001908197211 */ /* 0x040fe400078e18ff */
[C---:B------:R-:W-:Y:S02]  /*0460*/  LEA R29, R8.reuse, R29, 0x3 ;  /* 0x0000001d081d7211 */ /* 0x040fe400078e18ff */
[----:B------:R-:W-:-:S02]  /*0470*/  LEA R24, R8, R24, 0x3 ;  /* 0x0000001808187211 */ /* 0x000fc400078e18ff */
[C---:B------:R-:W-:Y:S02]  /*0480*/  LEA R26, R8.reuse, R26, 0x3 ;  /* 0x0000001a081a7211 */ /* 0x040fe400078e18ff */
[----:B------:R-:W-:Y:S02]  /*0490*/  LEA R7, R8, R7, 0x3 ;  /* 0x0000000708077211 */ /* 0x000fe400078e18ff */
[----:B------:R-:W-:Y:S01]  /*04a0*/  IADD3 R9, PT, PT, R9, 0x8, RZ ;  /* 0x0000000809097810 */ /* 0x000fe20007ffe0ff */
[----:B----4-:R-:W-:-:S04]  /*04b0*/  FFMA R17, R17, R20, R28 ;  /* 0x0000001411117223 */ /* 0x010fc8000000001c */
[----:B--2---:R-:W-:-:S04]  /*04c0*/  FFMA R16, R16, R22, R17 ;  /* 0x0000001610107223 */ /* 0x004fc80000000011 */
[----:B---3--:R-:W-:Y:S01]  /*04d0*/  FFMA R16, R19, R14, R16 ;  /* 0x0000000e13107223 */ /* 0x008fe20000000010 */
[----:B------:R-:W-:Y:S06]  /*04e0*/  @P1 BRA `(.L_x_7) ;  /* 0xfffffffc00441947 */ /* 0x000fec000383ffff */
[----:B------:R-:W-:-:S07]  /*04f0*/  MOV R6, R0 ;  /* 0x0000000000067202 */ /* 0x000fce0000000f00 */
.L_x_6:
[----:B------:R-:W-:-:S13]  /*0500*/  ISETP.NE.AND P1, PT, R3, RZ, PT ;  /* 0x000000ff0300720c */ /* 0x000fda0003f25270 */
[----:B------:R-:W-:Y:S05]  /*0510*/  @!P1 BRA `(.L_x_8) ;  /* 0x0000000000ec9947 */ /* 0x000fea0003800000 */
[----:B------:R-:W1:Y:S01]  /*0520*/  LDC R7, c[0x0][0x398] ;  /* 0x0000e600ff077b82 */ /* 0x000e620000000800 */
[----:B------:R-:W-:-:S04]  /*0530*/  IADD3 R8, PT, PT, R3, -0x1, RZ ;  /* 0xffffffff03087810 */ /* 0x000fc80007ffe0ff */
[----:B------:R-:W-:Y:S02]  /*0540*/  ISETP.GE.U32.AND P1, PT, R8, 0x3, PT ;  /* 0x000000030800780c */ /* 0x000fe40003f26070 */
[----:B-1----:R-:W-:-:S11]  /*0550*/  LOP3.LUT P2, R20, R7, 0x3, RZ, 0xc0, !PT ;  /* 0x0000000307147812 */ /* 0x002fd6000784c0ff */
[----:B------:R-:W-:Y:S05]  /*0560*/  @!P1 BRA `(.L_x_9) ;  /* 0x0000000000689947 */ /* 0x000fea0003800000 */
[----:B------:R-:W1:Y:S01]  /*0570*/  LDC R22, c[0x0][0x398] ;  /* 0x0000e600ff167b82 */ /* 0x000e620000000800 */
[----:B------:R-:W-:-:S07]  /*0580*/  IADD3 R13, PT, PT, R2, R6, RZ ;  /* 0x00000006020d7210 */ /* 0x000fce0007ffe0ff */
[----:B------:R-:W2:Y:S08]  /*0590*/  LDC.64 R10, c[0x0][0x388] ;  /* 0x0000e200ff0a7b82 */ /* 0x000eb00000000a00 */
[----:B------:R-:W3:Y:S01]  /*05a0*/  LDC.64 R8, c[0x0][0x380] ;  /* 0x0000e000ff087b82 */ /* 0x000ee20000000a00 */
[----:B-1----:R-:W-:-:S04]  /*05b0*/  IMAD R19, R6, R22, R5 ;  /* 0x0000001606137224 */ /* 0x002fc800078e0205 */
[C---:B------:R-:W-:Y:S02]  /*05c0*/  IMAD.IADD R15, R19.reuse, 0x1, R22 ;  /* 0x00000001130f7824 */ /* 0x040fe400078e0216 */
[----:B--2---:R-:W-:-:S03]  /*05d0*/  IMAD.WIDE.U32 R18, R19, 0x4, R10 ;  /* 0x0000000413127825 */ /* 0x004fc600078e000a */
[----:B------:R-:W-:-:S03]  /*05e0*/  IADD3 R21, PT, PT, R15, R22, RZ ;  /* 0x000000160f157210 */ /* 0x000fc60007ffe0ff */
[----:B0-----:R-:W2:Y:S01]  /*05f0*/  LDG.E R19, desc[UR4][R18.64] ;  /* 0x0000000412137981 */ /* 0x001ea2000c1e1900 */
[----:B---3--:R-:W-:-:S04]  /*0600*/  IMAD.WIDE R8, R13, 0x4, R8 ;  /* 0x000000040d087825 */ /* 0x008fc800078e0208 */
[--C-:B------:R-:W-:Y:S01]  /*0610*/  IMAD.WIDE.U32 R12, R15, 0x4, R10.reuse ;  /* 0x000000040f0c7825 */ /* 0x100fe200078e000a */
[----:B------:R-:W2:Y:S03]  /*0620*/  LDG.E R17, desc[UR4][R8.64] ;  /* 0x0000000408117981 */ /* 0x000ea6000c1e1900 */
[C-C-:B------:R-:W-:Y:S01]  /*0630*/  IMAD.WIDE.U32 R14, R21.reuse, 0x4, R10.reuse ;  /* 0x00000004150e7825 */ /* 0x140fe200078e000a */
[----:B------:R-:W-:Y:S01]  /*0640*/  IADD3 R21, PT, PT, R21, R22, RZ ;  /* 0x0000001615157210 */ /* 0x000fe20007ffe0ff */
        /* <DEDUP_REMOVED lines=12> */
.L_x_9:
[----:B------:R-:W-:Y:S05]  /*0710*/  @!P2 BRA `(.L_x_8) ;  /* 0x00000000006ca947 */ /* 0x000fea0003800000 */
[----:B------:R-:W1:Y:S01]  /*0720*/  LDC.64 R18, c[0x0][0x388] ;  /* 0x0000e200ff127b82 */ /* 0x000e620000000a00 */
[----:B------:R-:W-:Y:S02]  /*0730*/  ISETP.NE.AND P1, PT, R20, 0x1, PT ;  /* 0x000000011400780c */ /* 0x000fe40003f25270 */
[----:B------:R-:W-:-:S04]  /*0740*/  LOP3.LUT R12, R7, 0x1, RZ, 0xc0, !PT ;  /* 0x00000001070c7812 */ /* 0x000fc800078ec0ff */
[----:B------:R-:W-:Y:S01]  /*0750*/  ISETP.NE.U32.AND P2, PT, R12, 0x1, PT ;  /* 0x000000010c00780c */ /* 0x000fe20003f45070 */
[----:B------:R-:W2:Y:S06]  /*0760*/  LDC.64 R14, c[0x0][0x380] ;  /* 0x0000e000ff0e7b82 */ /* 0x000eac0000000a00 */
[----:B------:R-:W-:Y:S01]  /*0770*/  @P1 IMAD R12, R6, R7, R5 ;  /* 0x00000007060c1224 */ /* 0x000fe200078e0205 */
[----:B------:R-:W-:Y:S01]  /*0780*/  @P1 IADD3 R17, PT, PT, R2, R6, RZ ;  /* 0x0000000602111210 */ /* 0x000fe20007ffe0ff */
[----:B------:R-:W3:Y:S01]  /*0790*/  LDC.64 R8, c[0x0][0x380] ;  /* 0x0000e000ff087b82 */ /* 0x000ee20000000a00 */
[----:B------:R-:W-:-:S02]  /*07a0*/  @P1 IADD3 R6, PT, PT, R6, 0x2, RZ ;  /* 0x0000000206061810 */ /* 0x000fc40007ffe0ff */
[----:B------:R-:W-:-:S03]  /*07b0*/  @P1 IADD3 R21, PT, PT, R12, R7, RZ ;  /* 0x000000070c151210 */ /* 0x000fc60007ffe0ff */
[----:B------:R-:W-:Y:S02]  /*07c0*/  @!P2 IMAD R7, R6, R7, R5 ;  /* 0x000000070607a224 */ /* 0x000fe400078e0205 */
[----:B------:R-:W4:Y:S01]  /*07d0*/  LDC.64 R10, c[0x0][0x388] ;  /* 0x0000e200ff0a7b82 */ /* 0x000f220000000a00 */
[----:B-1----:R-:W-:-:S04]  /*07e0*/  @P1 IMAD.WIDE.U32 R12, R12, 0x4, R18 ;  /* 0x000000040c0c1825 */ /* 0x002fc800078e0012 */
[----:B------:R-:W-:Y:S02]  /*07f0*/  @P1 IMAD.WIDE.U32 R18, R21, 0x4, R18 ;  /* 0x0000000415121825 */ /* 0x000fe400078e0012 */
[----:B0-----:R-:W5:Y:S02]  /*0800*/  @P1 LDG.E R12, desc[UR4][R12.64] ;  /* 0x000000040c0c1981 */ /* 0x001f64000c1e1900 */
[----:B--2---:R-:W-:Y:S01]  /*0810*/  @P1 IMAD.WIDE R14, R17, 0x4, R14 ;  /* 0x00000004110e1825 */ /* 0x004fe200078e020e */
[----:B------:R-:W-:Y:S01]  /*0820*/  @!P2 IADD3 R17, PT, PT, R2, R6, RZ ;  /* 0x000000060211a210 */ /* 0x000fe20007ffe0ff */
[----:B------:R-:W2:Y:S04]  /*0830*/  @P1 LDG.E R18, desc[UR4][R18.64] ;  /* 0x0000000412121981 */ /* 0x000ea8000c1e1900 */
[----:B------:R-:W5:Y:S01]  /*0840*/  @P1 LDG.E R21, desc[UR4][R14.64] ;  /* 0x000000040e151981 */ /* 0x000f62000c1e1900 */
[----:B---3--:R-:W-:-:S03]  /*0850*/  @!P2 IMAD.WIDE R8, R17, 0x4, R8 ;  /* 0x000000041108a825 */ /* 0x008fc600078e0208 */
[----:B------:R-:W2:Y:S04]  /*0860*/  @P1 LDG.E R6, desc[UR4][R14.64+0x4] ;  /* 0x000004040e061981 */ /* 0x000ea8000c1e1900 */
[----:B------:R-:W3:Y:S01]  /*0870*/  @!P2 LDG.E R9, desc[UR4][R8.64] ;  /* 0x000000040809a981 */ /* 0x000ee2000c1e1900 */
[----:B----4-:R-:W-:-:S06]  /*0880*/  @!P2 IMAD.WIDE.U32 R10, R7, 0x4, R10 ;  /* 0x00000004070aa825 */ /* 0x010fcc00078e000a */
[----:B------:R-:W3:Y:S01]  /*0890*/  @!P2 LDG.E R10, desc[UR4][R10.64] ;  /* 0x000000040a0aa981 */ /* 0x000ee2000c1e1900 */
[----:B-----5:R-:W-:-:S04]  /*08a0*/  @P1 FFMA R21, R21, R12, R16 ;  /* 0x0000000c15151223 */ /* 0x020fc80000000010 */
[----:B--2---:R-:W-:-:S04]  /*08b0*/  @P1 FFMA R16, R6, R18, R21 ;  /* 0x0000001206101223 */ /* 0x004fc80000000015 */
[----:B---3--:R-:W-:-:S07]  /*08c0*/  @!P2 FFMA R16, R9, R10, R16 ;  /* 0x0000000a0910a223 */ /* 0x008fce0000000010 */
.L_x_8:
[----:B------:R-:W1:Y:S01]  /*08d0*/  LDCU UR6, c[0x0][0x398] ;  /* 0x00007300ff0677ac */ /* 0x000e620008000800 */
[----:B------:R-:W2:Y:S01]  /*08e0*/  LDC.64 R6, c[0x0][0x390] ;  /* 0x0000e400ff067b82 */ /* 0x000ea20000000a00 */
[----:B------:R-:W-:Y:S02]  /*08f0*/  IADD3 R9, PT, PT, R2, R5, RZ ;  /* 0x0000000502097210 */ /* 0x000fe40007ffe0ff */
[----:B------:R-:W-:-:S04]  /*0900*/  IADD3 R5, PT, PT, R5, 0x1, RZ ;  /* 0x0000000105057810 */ /* 0x000fc80007ffe0ff */
[----:B-1----:R-:W-:Y:S01]  /*0910*/  ISETP.NE.AND P1, PT, R5, UR6, PT ;  /* 0x0000000605007c0c */ /* 0x002fe2000bf25270 */
[----:B--2---:R-:W-:-:S05]  /*0920*/  IMAD.WIDE R6, R9, 0x4, R6 ;  /* 0x0000000409067825 */ /* 0x004fca00078e0206 */
[----:B0-----:R1:W-:Y:S07]  /*0930*/  STG.E desc[UR4][R6.64], R16 ;  /* 0x0000001006007986 */ /* 0x0013ee000c101904 */
[----:B------:R-:W-:Y:S05]  /*0940*/  @P1 BRA `(.L_x_10) ;  /* 0xfffffff400f01947 */ /* 0x000fea000383ffff */
[----:B------:R-:W-:Y:S05]  /*0950*/  EXIT ;  /* 0x000000000000794d */ /* 0x000fea0003800000 */
.L_x_11:
        /* <DEDUP_REMOVED lines=10> */
.L_x_13:


//--------------------- .nv.shared.reserved.0     --------------------------
	.section	.nv.shared.reserved.0,"aw",@nobits
	.weak		__nv_reservedSMEM_offset_0_alias
	.size		__nv_reservedSMEM_offset_0_alias, 0, 64
	.other		__nv_reservedSMEM_offset_0_alias,@"STO_CUDA_RESERVED_SHARED STV_DEFAULT"
__nv_reservedSMEM_offset_0_alias:
	.zero		0
	.zero		64


//--------------------- .nv.constant0._Z21MatrixMulColumnKernelPfS_S_i --------------------------
	.section	.nv.constant0._Z21MatrixMulColumnKernelPfS_S_i,"a",@progbits
	.sectionflags	@""
	.align	4
.nv.constant0._Z21MatrixMulColumnKernelPfS_S_i:
	.zero		924


//--------------------- .nv.constant0._Z18MatrixMulRowKernelPfS_S_i --------------------------
	.section	.nv.constant0._Z18MatrixMulRowKernelPfS_S_i,"a",@progbits
	.sectionflags	@""
	.align	4
.nv.constant0._Z18MatrixMulRowKernelPfS_S_i:
	.zero		924


//--------------------- SYMBOLS --------------------------

	.type		.nv.reservedSmem.offset0,@object
	.size		.nv.reservedSmem.offset0,0x4
